	.headerflags	@"EF_CUDA_TEXMODE_UNIFIED EF_CUDA_64BIT_ADDRESS EF_CUDA_SM86 EF_CUDA_VIRTUAL_SM(EF_CUDA_SM86)"
	.elftype	@"ET_EXEC"


//--------------------- .nv.info                  --------------------------
	.section	.nv.info,"",@"SHT_CUDA_INFO"
	.align	4


	//----- nvinfo : EIATTR_REGCOUNT
	.align		4
        /*0000*/ 	.byte	0x04, 0x2f
        /*0002*/ 	.short	(.L_1 - .L_0)
	.align		4
.L_0:
        /*0004*/ 	.word	index@(triton_poi_fused_cat_6)
        /*0008*/ 	.word	0x00000034


	//----- nvinfo : EIATTR_MIN_STACK_SIZE
	.align		4
.L_1:
        /*000c*/ 	.byte	0x04, 0x12
        /*000e*/ 	.short	(.L_3 - .L_2)
	.align		4
.L_2:
        /*0010*/ 	.word	index@(triton_poi_fused_cat_6)
        /*0014*/ 	.word	0x00000000


	//----- nvinfo : EIATTR_FRAME_SIZE
	.align		4
.L_3:
        /*0018*/ 	.byte	0x04, 0x11
        /*001a*/ 	.short	(.L_5 - .L_4)
	.align		4
.L_4:
        /*001c*/ 	.word	index@(triton_poi_fused_cat_6)
        /*0020*/ 	.word	0x00000000


	//----- nvinfo : EIATTR_MIN_STACK_SIZE
	.align		4
.L_5:
        /*0024*/ 	.byte	0x04, 0x12
        /*0026*/ 	.short	(.L_7 - .L_6)
	.align		4
.L_6:
        /*0028*/ 	.word	index@(triton_poi_fused_cat_6)
        /*002c*/ 	.word	0x00000000
.L_7:


//--------------------- .nv.info.triton_poi_fused_cat_6 --------------------------
	.section	.nv.info.triton_poi_fused_cat_6,"",@"SHT_CUDA_INFO"
	.sectionflags	@""
	.align	4


	//----- nvinfo : EIATTR_CUDA_API_VERSION
	.align		4
        /*0000*/ 	.byte	0x04, 0x37
        /*0002*/ 	.short	(.L_9 - .L_8)
.L_8:
        /*0004*/ 	.word	0x0000007c


	//----- nvinfo : EIATTR_SW2861232_WAR
	.align		4
.L_9:
        /*0008*/ 	.byte	0x01, 0x35
	.zero		2


	//----- nvinfo : EIATTR_PARAM_CBANK
	.align		4
        /*000c*/ 	.byte	0x04, 0x0a
        /*000e*/ 	.short	(.L_11 - .L_10)
	.align		4
.L_10:
        /*0010*/ 	.word	index@(.nv.constant0.triton_poi_fused_cat_6)
        /*0014*/ 	.short	0x0160
        /*0016*/ 	.short	0x0040


	//----- nvinfo : EIATTR_CBANK_PARAM_SIZE
	.align		4
.L_11:
        /*0018*/ 	.byte	0x03, 0x19
        /*001a*/ 	.short	0x0040


	//----- nvinfo : EIATTR_KPARAM_INFO
	.align		4
        /*001c*/ 	.byte	0x04, 0x17
        /*001e*/ 	.short	(.L_13 - .L_12)
.L_12:
        /*0020*/ 	.word	0x00000000
        /*0024*/ 	.short	0x0007
        /*0026*/ 	.short	0x0038
        /*0028*/ 	.byte	0x00, 0xf4, 0x21, 0x00


	//----- nvinfo : EIATTR_KPARAM_INFO
	.align		4
.L_13:
        /*002c*/ 	.byte	0x04, 0x17
        /*002e*/ 	.short	(.L_15 - .L_14)
.L_14:
        /*0030*/ 	.word	0x00000000
        /*0034*/ 	.short	0x0006
        /*0036*/ 	.short	0x0030
        /*0038*/ 	.byte	0x00, 0xf0, 0x11, 0x00


	//----- nvinfo : EIATTR_KPARAM_INFO
	.align		4
.L_15:
        /*003c*/ 	.byte	0x04, 0x17
        /*003e*/ 	.short	(.L_17 - .L_16)
.L_16:
        /*0040*/ 	.word	0x00000000
        /*0044*/ 	.short	0x0005
        /*0046*/ 	.short	0x0028
        /*0048*/ 	.byte	0x00, 0xf4, 0x21, 0x00


	//----- nvinfo : EIATTR_KPARAM_INFO
	.align		4
.L_17:
        /*004c*/ 	.byte	0x04, 0x17
        /*004e*/ 	.short	(.L_19 - .L_18)
.L_18:
        /*0050*/ 	.word	0x00000000
        /*0054*/ 	.short	0x0004
        /*0056*/ 	.short	0x0020
        /*0058*/ 	.byte	0x00, 0xf4, 0x21, 0x00


	//----- nvinfo : EIATTR_KPARAM_INFO
	.align		4
.L_19:
        /*005c*/ 	.byte	0x04, 0x17
        /*005e*/ 	.short	(.L_21 - .L_20)
.L_20:
        /*0060*/ 	.word	0x00000000
        /*0064*/ 	.short	0x0003
        /*0066*/ 	.short	0x0018
        /*0068*/ 	.byte	0x00, 0xf4, 0x21, 0x00


	//----- nvinfo : EIATTR_KPARAM_INFO
	.align		4
.L_21:
        /*006c*/ 	.byte	0x04, 0x17
        /*006e*/ 	.short	(.L_23 - .L_22)
.L_22:
        /*0070*/ 	.word	0x00000000
        /*0074*/ 	.short	0x0002
        /*0076*/ 	.short	0x0010
        /*0078*/ 	.byte	0x00, 0xf4, 0x21, 0x00


	//----- nvinfo : EIATTR_KPARAM_INFO
	.align		4
.L_23:
        /*007c*/ 	.byte	0x04, 0x17
        /*007e*/ 	.short	(.L_25 - .L_24)
.L_24:
        /*0080*/ 	.word	0x00000000
        /*0084*/ 	.short	0x0001
        /*0086*/ 	.short	0x0008
        /*0088*/ 	.byte	0x00, 0xf4, 0x21, 0x00


	//----- nvinfo : EIATTR_KPARAM_INFO
	.align		4
.L_25:
        /*008c*/ 	.byte	0x04, 0x17
        /*008e*/ 	.short	(.L_27 - .L_26)
.L_26:
        /*0090*/ 	.word	0x00000000
        /*0094*/ 	.short	0x0000
        /*0096*/ 	.short	0x0000
        /*0098*/ 	.byte	0x00, 0xf4, 0x21, 0x00


	//----- nvinfo : EIATTR_MAXREG_COUNT
	.align		4
.L_27:
        /*009c*/ 	.byte	0x03, 0x1b
        /*009e*/ 	.short	0x00ff


	//----- nvinfo : EIATTR_EXIT_INSTR_OFFSETS
	.align		4
        /*00a0*/ 	.byte	0x04, 0x1c
        /*00a2*/ 	.short	(.L_29 - .L_28)


	//   ....[0]....
.L_28:
        /*00a4*/ 	.word	0x00000f00


	//----- nvinfo : EIATTR_REQNTID
	.align		4
.L_29:
        /*00a8*/ 	.byte	0x04, 0x10
        /*00aa*/ 	.short	(.L_31 - .L_30)
.L_30:
        /*00ac*/ 	.word	0x00000040
        /*00b0*/ 	.word	0x00000001
        /*00b4*/ 	.word	0x00000001
.L_31:


//--------------------- .nv.callgraph             --------------------------
	.section	.nv.callgraph,"",@"SHT_CUDA_CALLGRAPH"
	.align	4
	.sectionentsize	8
	.align		4
        /*0000*/ 	.word	0x00000000
	.align		4
        /*0004*/ 	.word	0xffffffff
	.align		4
        /*0008*/ 	.word	0x00000000
	.align		4
        /*000c*/ 	.word	0xfffffffe
	.align		4
        /*0010*/ 	.word	0x00000000
	.align		4
        /*0014*/ 	.word	0xfffffffd
	.align		4
        /*0018*/ 	.word	0x00000000
	.align		4
        /*001c*/ 	.word	0xfffffffc


//--------------------- .nv.rel.action            --------------------------
	.section	.nv.rel.action,"",@"SHT_CUDA_RELOCINFO"
	.align	8
	.sectionentsize	8
        /*0000*/ 	.byte	0x73, 0x00, 0x00, 0x00, 0x00, 0x00, 0x00, 0x00, 0x00, 0x00, 0x00, 0x11, 0x25, 0x00, 0x05, 0x36


//--------------------- .nv.constant0.triton_poi_fused_cat_6 --------------------------
	.section	.nv.constant0.triton_poi_fused_cat_6,"a",@progbits
	.sectionflags	@""
	.align	4
.nv.constant0.triton_poi_fused_cat_6:
	.zero		416


//--------------------- .text.triton_poi_fused_cat_6 --------------------------
	.section	.text.triton_poi_fused_cat_6,"ax",@progbits
	.sectioninfo	@"SHI_REGISTERS=52"
	.align	128
        .global         triton_poi_fused_cat_6
        .type           triton_poi_fused_cat_6,@function
        .size           triton_poi_fused_cat_6,(.L_x_1 - triton_poi_fused_cat_6)
        .other          triton_poi_fused_cat_6,@"STO_CUDA_ENTRY STV_DEFAULT"
triton_poi_fused_cat_6:
.text.triton_poi_fused_cat_6:
[----:B------:R-:W-:Y:S02]  /*0000*/  IMAD.MOV.U32 R1, RZ, RZ, c[0x0][0x28] ;  /* 0x00000a00ff017624 */ /* 0x000fe400078e00ff */
[----:B------:R-:W0:Y:S01]  /*0010*/  S2R R0, SR_TID.X ;  /* 0x0000000000007919 */ /* 0x000e220000002100 */
[----:B------:R-:W-:-:S03]  /*0020*/  ULDC.64 UR4, c[0x0][0x118] ;  /* 0x0000460000047ab9 */ /* 0x000fc60000000a00 */
[----:B------:R-:W1:Y:S01]  /*0030*/  S2R R37, SR_CTAID.X ;  /* 0x0000000000257919 */ /* 0x000e620000002500 */
[----:B0-----:R-:W-:Y:S01]  /*0040*/  IMAD.SHL.U32 R0, R0, 0x8, RZ ;  /* 0x0000000800007824 */ /* 0x001fe200078e00ff */
[----:B-1----:R-:W-:-:S04]  /*0050*/  SHF.R.S32.HI R20, RZ, 0x15, R37 ;  /* 0x00000015ff147819 */ /* 0x002fc80000011425 */
[----:B------:R-:W-:Y:S02]  /*0060*/  LOP3.LUT R0, R0, 0x1f8, RZ, 0xc0, !PT ;  /* 0x000001f800007812 */ /* 0x000fe400078ec0ff */
[----:B------:R-:W-:-:S03]  /*0070*/  SGXT R20, R20, 0x1 ;  /* 0x000000011414781a */ /* 0x000fc60000000200 */
[----:B------:R-:W-:Y:S02]  /*0080*/  IMAD R37, R37, 0x400, R0 ;  /* 0x0000040025257824 */ /* 0x000fe400078e0200 */
[----:B------:R-:W-:-:S03]  /*0090*/  IMAD.MOV.U32 R0, RZ, RZ, 0x2 ;  /* 0x00000002ff007424 */ /* 0x000fc600078e00ff */
[----:B------:R-:W-:-:S04]  /*00a0*/  LEA.HI R4, R20, R37, RZ, 0x7 ;  /* 0x0000002514047211 */ /* 0x000fc800078f38ff */
[--C-:B------:R-:W-:Y:S02]  /*00b0*/  SHF.R.S32.HI R2, RZ, 0x7, R4.reuse ;  /* 0x00000007ff027819 */ /* 0x100fe40000011404 */
[----:B------:R-:W-:-:S04]  /*00c0*/  SHF.R.S32.HI R3, RZ, 0x1f, R4 ;  /* 0x0000001fff037819 */ /* 0x000fc80000011404 */
[----:B------:R-:W-:-:S04]  /*00d0*/  LEA.HI R3, R3, R2, RZ, 0x9 ;  /* 0x0000000203037211 */ /* 0x000fc800078f48ff */
[----:B------:R-:W-:-:S05]  /*00e0*/  LOP3.LUT R3, R3, 0xfffffe00, RZ, 0xc0, !PT ;  /* 0xfffffe0003037812 */ /* 0x000fca00078ec0ff */
[----:B------:R-:W-:-:S04]  /*00f0*/  IMAD.IADD R19, R2, 0x1, -R3 ;  /* 0x0000000102137824 */ /* 0x000fc800078e0a03 */
[----:B------:R-:W-:-:S05]  /*0100*/  IMAD.WIDE R2, R19, R0, c[0x0][0x168] ;  /* 0x00005a0013027625 */ /* 0x000fca00078e0200 */
[----:B------:R0:W2:Y:S01]  /*0110*/  LDG.E.EL.U16 R36, [R2.64] ;  /* 0x0000000402247981 */ /* 0x0000a2000c2e1500 */
[----:B------:R-:W-:Y:S01]  /*0120*/  IMAD.WIDE R6, R19, R0, c[0x0][0x170] ;  /* 0x00005c0013067625 */ /* 0x000fe200078e0200 */
[----:B------:R-:W-:-:S04]  /*0130*/  LEA.HI R40, R20, R37, RZ, 0x10 ;  /* 0x0000002514287211 */ /* 0x000fc800078f80ff */
[----:B------:R1:W3:Y:S01]  /*0140*/  LDG.E.EL.U16 R38, [R6.64] ;  /* 0x0000000406267981 */ /* 0x0002e2000c2e1500 */
[----:B------:R-:W-:Y:S01]  /*0150*/  LOP3.LUT R4, R4, 0xffffff80, RZ, 0xc0, !PT ;  /* 0xffffff8004047812 */ /* 0x000fe200078ec0ff */
[----:B------:R-:W-:Y:S01]  /*0160*/  IMAD.MOV.U32 R21, RZ, RZ, 0x4 ;  /* 0x00000004ff157424 */ /* 0x000fe200078e00ff */
[----:B------:R-:W-:Y:S02]  /*0170*/  SHF.R.S32.HI R40, RZ, 0x10, R40 ;  /* 0x00000010ff287819 */ /* 0x000fe40000011428 */
[C---:B------:R-:W-:Y:S02]  /*0180*/  IADD3 R25, R37.reuse, -R4, RZ ;  /* 0x8000000425197210 */ /* 0x040fe40007ffe0ff */
[----:B------:R-:W-:-:S03]  /*0190*/  IADD3 R39, R37, 0x200, RZ ;  /* 0x0000020025277810 */ /* 0x000fc60007ffe0ff */
[----:B------:R-:W-:-:S04]  /*01a0*/  IMAD R13, R40, 0x80, R25 ;  /* 0x00000080280d7824 */ /* 0x000fc800078e0219 */
[----:B------:R-:W-:Y:S01]  /*01b0*/  IMAD R4, R19, 0xc00, R13 ;  /* 0x00000c0013047824 */ /* 0x000fe200078e020d */
[----:B0-----:R-:W-:Y:S01]  /*01c0*/  LEA.HI R2, R20, R39, RZ, 0x7 ;  /* 0x0000002714027211 */ /* 0x001fe200078f38ff */
[----:B------:R-:W-:-:S04]  /*01d0*/  IMAD.WIDE R8, R13, R0, c[0x0][0x178] ;  /* 0x00005e000d087625 */ /* 0x000fc800078e0200 */
[----:B------:R-:W-:Y:S01]  /*01e0*/  IMAD.WIDE R4, R4, R21, c[0x0][0x160] ;  /* 0x0000580004047625 */ /* 0x000fe200078e0215 */
[--C-:B------:R-:W-:Y:S01]  /*01f0*/  SHF.R.S32.HI R3, RZ, 0x7, R2.reuse ;  /* 0x00000007ff037819 */ /* 0x100fe20000011402 */
[----:B------:R-:W4:Y:S04]  /*0200*/  LDG.E.EL.128 R8, [R8.64] ;  /* 0x0000000408087981 */ /* 0x000f28000c2e1d00 */
[----:B-1----:R-:W5:Y:S01]  /*0210*/  LDG.E.128 R4, [R4.64] ;  /* 0x0000000404047981 */ /* 0x002f62000c1e1d00 */
[----:B------:R-:W-:-:S04]  /*0220*/  SHF.R.S32.HI R2, RZ, 0x1f, R2 ;  /* 0x0000001fff027819 */ /* 0x000fc80000011402 */
[----:B------:R-:W-:Y:S01]  /*0230*/  LEA.HI R2, R2, R3, RZ, 0x9 ;  /* 0x0000000302027211 */ /* 0x000fe200078f48ff */
[----:B------:R-:W-:-:S03]  /*0240*/  IMAD.WIDE R12, R13, R0, c[0x0][0x180] ;  /* 0x000060000d0c7625 */ /* 0x000fc600078e0200 */
[----:B------:R-:W-:Y:S02]  /*0250*/  LOP3.LUT R2, R2, 0xfffffe00, RZ, 0xc0, !PT ;  /* 0xfffffe0002027812 */ /* 0x000fe400078ec0ff */
[----:B------:R-:W-:Y:S01]  /*0260*/  IADD3 R17, R37, 0x4, RZ ;  /* 0x0000000425117810 */ /* 0x000fe20007ffe0ff */
[----:B------:R-:W4:Y:S02]  /*0270*/  LDG.E.EL.128 R12, [R12.64] ;  /* 0x000000040c0c7981 */ /* 0x000f24000c2e1d00 */
[----:B------:R-:W-:Y:S01]  /*0280*/  IMAD.IADD R31, R3, 0x1, -R2 ;  /* 0x00000001031f7824 */ /* 0x000fe200078e0a02 */
[----:B------:R-:W-:-:S03]  /*0290*/  LEA.HI R2, R20, R17, RZ, 0x7 ;  /* 0x0000001114027211 */ /* 0x000fc600078f38ff */
[----:B------:R-:W-:Y:S01]  /*02a0*/  IMAD.WIDE R22, R31, R0, c[0x0][0x168] ;  /* 0x00005a001f167625 */ /* 0x000fe200078e0200 */
[----:B------:R-:W-:-:S04]  /*02b0*/  LOP3.LUT R2, R2, 0xffffff80, RZ, 0xc0, !PT ;  /* 0xffffff8002027812 */ /* 0x000fc800078ec0ff */
[----:B------:R0:W4:Y:S01]  /*02c0*/  LDG.E.EL.U16 R3, [R22.64] ;  /* 0x0000000416037981 */ /* 0x000122000c2e1500 */
[----:B------:R-:W-:Y:S02]  /*02d0*/  IMAD.IADD R29, R17, 0x1, -R2 ;  /* 0x00000001111d7824 */ /* 0x000fe400078e0a02 */
[----:B------:R-:W-:-:S04]  /*02e0*/  IMAD.WIDE R26, R31, R0, c[0x0][0x170] ;  /* 0x00005c001f1a7625 */ /* 0x000fc800078e0200 */
[----:B------:R-:W-:-:S04]  /*02f0*/  IMAD R2, R40, 0x80, R29 ;  /* 0x0000008028027824 */ /* 0x000fc800078e021d */
[----:B------:R-:W-:Y:S02]  /*0300*/  IMAD R16, R19, 0xc00, R2 ;  /* 0x00000c0013107824 */ /* 0x000fe400078e0202 */
[----:B------:R1:W4:Y:S01]  /*0310*/  LDG.E.EL.U16 R2, [R26.64] ;  /* 0x000000041a027981 */ /* 0x000322000c2e1500 */
[----:B------:R-:W-:Y:S01]  /*0320*/  LEA.HI R42, R20, R39, RZ, 0x10 ;  /* 0x00000027142a7211 */ /* 0x000fe200078f80ff */
[----:B------:R-:W-:-:S03]  /*0330*/  IMAD.WIDE R16, R16, R21, c[0x0][0x160] ;  /* 0x0000580010107625 */ /* 0x000fc600078e0215 */
[----:B------:R-:W-:-:S03]  /*0340*/  SHF.R.S32.HI R42, RZ, 0x10, R42 ;  /* 0x00000010ff2a7819 */ /* 0x000fc6000001142a */
[----:B------:R-:W4:Y:S01]  /*0350*/  LDG.E.128 R16, [R16.64] ;  /* 0x0000000410107981 */ /* 0x000f22000c1e1d00 */
[C---:B------:R-:W-:Y:S01]  /*0360*/  LEA R33, R42.reuse, R25, 0x7 ;  /* 0x000000192a217211 */ /* 0x040fe200078e38ff */
[----:B------:R-:W-:-:S04]  /*0370*/  IMAD R20, R42, 0x80, R29 ;  /* 0x000000802a147824 */ /* 0x000fc800078e021d */
[C---:B0-----:R-:W-:Y:S02]  /*0380*/  IMAD R22, R31.reuse, 0xc00, R33 ;  /* 0x00000c001f167824 */ /* 0x041fe400078e0221 */
[----:B------:R-:W-:Y:S02]  /*0390*/  IMAD R20, R31, 0xc00, R20 ;  /* 0x00000c001f147824 */ /* 0x000fe400078e0214 */
[----:B------:R-:W-:-:S04]  /*03a0*/  IMAD.WIDE R22, R22, R21, c[0x0][0x160] ;  /* 0x0000580016167625 */ /* 0x000fc800078e0215 */
[----:B------:R-:W-:Y:S02]  /*03b0*/  IMAD.WIDE R24, R20, R21, c[0x0][0x160] ;  /* 0x0000580014187625 */ /* 0x000fe400078e0215 */
[----:B------:R-:W4:Y:S02]  /*03c0*/  LDG.E.128 R20, [R22.64] ;  /* 0x0000000416147981 */ /* 0x000f24000c1e1d00 */
[CC--:B------:R-:W-:Y:S02]  /*03d0*/  IMAD.WIDE R28, R33.reuse, R0.reuse, c[0x0][0x178] ;  /* 0x00005e00211c7625 */ /* 0x0c0fe400078e0200 */
[----:B-1----:R-:W4:Y:S02]  /*03e0*/  LDG.E.128 R24, [R24.64] ;  /* 0x0000000418187981 */ /* 0x002f24000c1e1d00 */
[----:B------:R-:W-:Y:S02]  /*03f0*/  IMAD.WIDE R32, R33, R0, c[0x0][0x180] ;  /* 0x0000600021207625 */ /* 0x000fe400078e0200 */
[----:B------:R-:W4:Y:S04]  /*0400*/  LDG.E.EL.128 R28, [R28.64] ;  /* 0x000000041c1c7981 */ /* 0x000f28000c2e1d00 */
[----:B------:R-:W4:Y:S01]  /*0410*/  LDG.E.EL.128 R32, [R32.64] ;  /* 0x0000000420207981 */ /* 0x000f22000c2e1d00 */
[----:B------:R-:W-:-:S02]  /*0420*/  IMAD R39, R42, 0x70800, R39 ;  /* 0x000708002a277824 */ /* 0x000fc400078e0227 */
[----:B------:R-:W-:Y:S02]  /*0430*/  IMAD R37, R40, 0x70800, R37 ;  /* 0x0007080028257824 */ /* 0x000fe400078e0225 */
[C---:B--2---:R-:W-:Y:S02]  /*0440*/  IMAD.U32 R41, R36.reuse, 0x10000, RZ ;  /* 0x0001000024297824 */ /* 0x044fe400078e00ff */
[----:B------:R-:W-:-:S03]  /*0450*/  IMAD.U32 R43, R36, 0x10000, RZ ;  /* 0x00010000242b7824 */ /* 0x000fc600078e00ff */
[----:B------:R-:W-:Y:S02]  /*0460*/  FSETP.GE.AND P0, PT, R41, RZ, PT ;  /* 0x000000ff2900720b */ /* 0x000fe40003f06000 */
[----:B------:R-:W-:Y:S02]  /*0470*/  FSETP.GE.AND P1, PT, R43, RZ, PT ;  /* 0x000000ff2b00720b */ /* 0x000fe40003f26000 */
[C---:B------:R-:W-:Y:S02]  /*0480*/  SEL R41, R36.reuse, RZ, !P0 ;  /* 0x000000ff24297207 */ /* 0x040fe40004000000 */
[----:B------:R-:W-:-:S03]  /*0490*/  SEL R36, R36, RZ, !P1 ;  /* 0x000000ff24247207 */ /* 0x000fc60004800000 */
[----:B------:R-:W-:Y:S02]  /*04a0*/  IMAD.U32 R43, R41, 0x10000, RZ ;  /* 0x00010000292b7824 */ /* 0x000fe400078e00ff */
[----:B---3--:R-:W-:Y:S01]  /*04b0*/  IMAD.U32 R41, R38, 0x10000, RZ ;  /* 0x0001000026297824 */ /* 0x008fe200078e00ff */
[----:B------:R-:W-:Y:S01]  /*04c0*/  SHF.L.U32 R44, R36, 0x10, RZ ;  /* 0x00000010242c7819 */ /* 0x000fe200000006ff */
[----:B------:R-:W-:Y:S01]  /*04d0*/  IMAD.U32 R36, R38, 0x10000, RZ ;  /* 0x0001000026247824 */ /* 0x000fe200078e00ff */
[----:B------:R-:W-:Y:S02]  /*04e0*/  FADD R45, RZ, -R43 ;  /* 0x8000002bff2d7221 */ /* 0x000fe40000000000 */
[----:B------:R-:W-:Y:S02]  /*04f0*/  FSETP.GTU.AND P1, PT, R41, RZ, PT ;  /* 0x000000ff2900720b */ /* 0x000fe40003f2c000 */
[----:B------:R-:W-:Y:S02]  /*0500*/  FSETP.GTU.AND P2, PT, R36, RZ, PT ;  /* 0x000000ff2400720b */ /* 0x000fe40003f4c000 */
[----:B------:R-:W-:Y:S01]  /*0510*/  SEL R36, R38, RZ, P1 ;  /* 0x000000ff26247207 */ /* 0x000fe20000800000 */
[----:B------:R-:W-:Y:S01]  /*0520*/  FADD R43, RZ, -R44 ;  /* 0x8000002cff2b7221 */ /* 0x000fe20000000000 */
[----:B------:R-:W-:-:S02]  /*0530*/  FSETP.NAN.AND P0, PT, R45, R45, PT ;  /* 0x0000002d2d00720b */ /* 0x000fc40003f08000 */
[----:B------:R-:W-:Y:S01]  /*0540*/  SEL R38, R38, RZ, P2 ;  /* 0x000000ff26267207 */ /* 0x000fe20001000000 */
[----:B------:R-:W-:Y:S01]  /*0550*/  IMAD.U32 R36, R36, 0x10000, RZ ;  /* 0x0001000024247824 */ /* 0x000fe200078e00ff */
[----:B------:R-:W-:-:S03]  /*0560*/  FSETP.NAN.AND P1, PT, R43, R43, PT ;  /* 0x0000002b2b00720b */ /* 0x000fc60003f28000 */
[----:B------:R-:W-:Y:S01]  /*0570*/  IMAD.U32 R38, R38, 0x10000, RZ ;  /* 0x0001000026267824 */ /* 0x000fe200078e00ff */
[----:B------:R-:W-:-:S05]  /*0580*/  FSETP.GT.AND P2, PT, R45, R36, PT ;  /* 0x000000242d00720b */ /* 0x000fca0003f44000 */
[----:B------:R-:W-:Y:S02]  /*0590*/  @!P0 FSEL R45, R45, R36, P2 ;  /* 0x000000242d2d8208 */ /* 0x000fe40001000000 */
[----:B------:R-:W-:Y:S02]  /*05a0*/  FSETP.GT.AND P3, PT, R43, R38, PT ;  /* 0x000000262b00720b */ /* 0x000fe40003f64000 */
[----:B-----5:R-:W-:Y:S01]  /*05b0*/  I2FP.F32.S32 R47, R4 ;  /* 0x00000004002f7245 */ /* 0x020fe20000201400 */
[----:B------:R-:W-:Y:S01]  /*05c0*/  FMUL R4, R45, 0.0078740157186985015869 ;  /* 0x3c0102042d047820 */ /* 0x000fe20000400000 */
[----:B------:R-:W-:Y:S02]  /*05d0*/  @!P1 FSEL R43, R43, R38, P3 ;  /* 0x000000262b2b9208 */ /* 0x000fe40001800000 */
[----:B------:R-:W-:Y:S02]  /*05e0*/  I2FP.F32.S32 R41, R6 ;  /* 0x0000000600297245 */ /* 0x000fe40000201400 */
[C---:B------:R-:W-:Y:S01]  /*05f0*/  FSETP.GT.AND P1, PT, R4.reuse, 9.9999997473787516356e-06, PT ;  /* 0x3727c5ac0400780b */ /* 0x040fe20003f24000 */
[----:B------:R-:W-:Y:S01]  /*0600*/  FMUL R6, R43, 0.0078740157186985015869 ;  /* 0x3c0102042b067820 */ /* 0x000fe20000400000 */
[----:B------:R-:W-:-:S04]  /*0610*/  FSETP.NAN.AND P2, PT, R4, R4, PT ;  /* 0x000000040400720b */ /* 0x000fc80003f48000 */
[----:B------:R-:W-:Y:S02]  /*0620*/  FSETP.GT.AND P0, PT, R6, 9.9999997473787516356e-06, PT ;  /* 0x3727c5ac0600780b */ /* 0x000fe40003f04000 */
[----:B----4-:R-:W-:Y:S01]  /*0630*/  PRMT R46, R12, 0x7632, R46 ;  /* 0x000076320c2e7816 */ /* 0x010fe2000000002e */
[----:B------:R-:W-:-:S04]  /*0640*/  IMAD.U32 R49, R13, 0x10000, RZ ;  /* 0x000100000d317824 */ /* 0x000fc800078e00ff */
[----:B------:R-:W-:Y:S02]  /*0650*/  @!P1 FSEL R4, R4, 9.9999997473787516356e-06, P2 ;  /* 0x3727c5ac04049808 */ /* 0x000fe40001000000 */
[----:B------:R-:W-:Y:S01]  /*0660*/  FSETP.NAN.AND P1, PT, R6, R6, PT ;  /* 0x000000060600720b */ /* 0x000fe20003f28000 */
[----:B------:R-:W-:Y:S01]  /*0670*/  IMAD.U32 R45, R8, 0x10000, RZ ;  /* 0x00010000082d7824 */ /* 0x000fe200078e00ff */
[----:B------:R-:W-:Y:S01]  /*0680*/  PRMT R42, R13, 0x7632, R42 ;  /* 0x000076320d2a7816 */ /* 0x000fe2000000002a */
[----:B------:R-:W-:Y:S01]  /*0690*/  IMAD.U32 R12, R12, 0x10000, RZ ;  /* 0x000100000c0c7824 */ /* 0x000fe200078e00ff */
[C---:B------:R-:W-:Y:S01]  /*06a0*/  PRMT R13, R14.reuse, 0x7632, R13 ;  /* 0x000076320e0d7816 */ /* 0x040fe2000000000d */
[----:B------:R-:W-:Y:S01]  /*06b0*/  FMUL R47, R47, R4 ;  /* 0x000000042f2f7220 */ /* 0x000fe20000400000 */
[----:B------:R-:W-:Y:S01]  /*06c0*/  SHF.L.U32 R43, R14, 0x10, RZ ;  /* 0x000000100e2b7819 */ /* 0x000fe200000006ff */
[----:B------:R-:W-:Y:S01]  /*06d0*/  IMAD.U32 R14, R15, 0x10000, RZ ;  /* 0x000100000f0e7824 */ /* 0x000fe200078e00ff */
[----:B------:R-:W-:-:S02]  /*06e0*/  I2FP.F32.S32 R5, R5 ;  /* 0x0000000500057245 */ /* 0x000fc40000201400 */
[----:B------:R-:W-:Y:S02]  /*06f0*/  PRMT R44, R8, 0x7632, R44 ;  /* 0x00007632082c7816 */ /* 0x000fe4000000002c */
[----:B------:R-:W-:Y:S01]  /*0700*/  PRMT R38, R15, 0x7632, R38 ;  /* 0x000076320f267816 */ /* 0x000fe20000000026 */
[----:B------:R-:W-:Y:S01]  /*0710*/  IMAD.U32 R15, R46, 0x10000, RZ ;  /* 0x000100002e0f7824 */ /* 0x000fe200078e00ff */
[----:B------:R-:W-:Y:S01]  /*0720*/  @!P0 FSEL R6, R6, 9.9999997473787516356e-06, P1 ;  /* 0x3727c5ac06068808 */ /* 0x000fe20000800000 */
[----:B------:R-:W-:Y:S01]  /*0730*/  IMAD.U32 R46, R3, 0x10000, RZ ;  /* 0x00010000032e7824 */ /* 0x000fe200078e00ff */
[----:B------:R-:W-:Y:S01]  /*0740*/  FFMA R12, R45, R47, R12 ;  /* 0x0000002f2d0c7223 */ /* 0x000fe2000000000c */
[----:B------:R-:W-:Y:S01]  /*0750*/  SHF.L.U32 R45, R3, 0x10, RZ ;  /* 0x00000010032d7819 */ /* 0x000fe200000006ff */
[----:B------:R-:W-:Y:S01]  /*0760*/  IMAD.U32 R44, R44, 0x10000, RZ ;  /* 0x000100002c2c7824 */ /* 0x000fe200078e00ff */
[----:B------:R-:W-:Y:S01]  /*0770*/  SHF.L.U32 R40, R9, 0x10, RZ ;  /* 0x0000001009287819 */ /* 0x000fe200000006ff */
[----:B------:R-:W-:Y:S01]  /*0780*/  FMUL R5, R5, R6 ;  /* 0x0000000605057220 */ /* 0x000fe20000400000 */
[----:B------:R-:W-:Y:S01]  /*0790*/  FMUL R41, R4, R41 ;  /* 0x0000002904297220 */ /* 0x000fe20000400000 */
[----:B------:R-:W-:-:S02]  /*07a0*/  FSETP.GE.AND P1, PT, R46, RZ, PT ;  /* 0x000000ff2e00720b */ /* 0x000fc40003f26000 */
[----:B------:R-:W-:Y:S01]  /*07b0*/  FSETP.GE.AND P0, PT, R45, RZ, PT ;  /* 0x000000ff2d00720b */ /* 0x000fe20003f06000 */
[----:B------:R-:W-:Y:S01]  /*07c0*/  FFMA R5, R44, R5, R15 ;  /* 0x000000052c057223 */ /* 0x000fe2000000000f */
[----:B------:R-:W-:Y:S01]  /*07d0*/  FFMA R15, R40, R41, R49 ;  /* 0x00000029280f7223 */ /* 0x000fe20000000031 */
[----:B------:R-:W-:Y:S02]  /*07e0*/  I2FP.F32.S32 R7, R7 ;  /* 0x0000000700077245 */ /* 0x000fe40000201400 */
[----:B------:R-:W-:Y:S02]  /*07f0*/  PRMT R36, R9, 0x7632, R36 ;  /* 0x0000763209247816 */ /* 0x000fe40000000024 */
[C---:B------:R-:W-:Y:S02]  /*0800*/  SEL R40, R3.reuse, RZ, !P1 ;  /* 0x000000ff03287207 */ /* 0x040fe40004800000 */
[----:B------:R-:W-:Y:S01]  /*0810*/  SEL R3, R3, RZ, !P0 ;  /* 0x000000ff03037207 */ /* 0x000fe20004000000 */
[----:B------:R-:W-:Y:S01]  /*0820*/  IMAD.U32 R41, R42, 0x10000, RZ ;  /* 0x000100002a297824 */ /* 0x000fe200078e00ff */
[----:B------:R-:W-:Y:S01]  /*0830*/  FMUL R7, R6, R7 ;  /* 0x0000000706077220 */ /* 0x000fe20000400000 */
[----:B------:R-:W-:Y:S01]  /*0840*/  IMAD.U32 R36, R36, 0x10000, RZ ;  /* 0x0001000024247824 */ /* 0x000fe200078e00ff */
[C---:B------:R-:W-:Y:S01]  /*0850*/  SHF.L.U32 R42, R2.reuse, 0x10, RZ ;  /* 0x00000010022a7819 */ /* 0x040fe200000006ff */
[----:B------:R-:W-:-:S02]  /*0860*/  IMAD.U32 R44, R2, 0x10000, RZ ;  /* 0x00010000022c7824 */ /* 0x000fc400078e00ff */
[----:B------:R-:W-:Y:S02]  /*0870*/  IMAD.U32 R3, R3, 0x10000, RZ ;  /* 0x0001000003037824 */ /* 0x000fe400078e00ff */
[----:B------:R-:W-:Y:S01]  /*0880*/  IMAD.U32 R40, R40, 0x10000, RZ ;  /* 0x0001000028287824 */ /* 0x000fe200078e00ff */
[----:B------:R-:W-:Y:S01]  /*0890*/  FFMA R36, R36, R7, R41 ;  /* 0x0000000724247223 */ /* 0x000fe20000000029 */
[----:B------:R-:W-:Y:S01]  /*08a0*/  FSETP.GTU.AND P1, PT, R42, RZ, PT ;  /* 0x000000ff2a00720b */ /* 0x000fe20003f2c000 */
[----:B------:R-:W-:Y:S01]  /*08b0*/  FADD R41, RZ, -R3 ;  /* 0x80000003ff297221 */ /* 0x000fe20000000000 */
[----:B------:R-:W-:Y:S01]  /*08c0*/  FSETP.GTU.AND P2, PT, R44, RZ, PT ;  /* 0x000000ff2c00720b */ /* 0x000fe20003f4c000 */
[----:B------:R-:W-:Y:S01]  /*08d0*/  FADD R40, RZ, -R40 ;  /* 0x80000028ff287221 */ /* 0x000fe20000000000 */
[C---:B------:R-:W-:Y:S02]  /*08e0*/  SEL R3, R2.reuse, RZ, P1 ;  /* 0x000000ff02037207 */ /* 0x040fe40000800000 */
[----:B------:R-:W-:-:S02]  /*08f0*/  SEL R2, R2, RZ, P2 ;  /* 0x000000ff02027207 */ /* 0x000fc40001000000 */
[----:B------:R-:W-:Y:S02]  /*0900*/  FSETP.NAN.AND P1, PT, R41, R41, PT ;  /* 0x000000292900720b */ /* 0x000fe40003f28000 */
[----:B------:R-:W-:Y:S01]  /*0910*/  FSETP.NAN.AND P0, PT, R40, R40, PT ;  /* 0x000000282800720b */ /* 0x000fe20003f08000 */
[----:B------:R-:W-:Y:S02]  /*0920*/  IMAD.U32 R2, R2, 0x10000, RZ ;  /* 0x0001000002027824 */ /* 0x000fe400078e00ff */
[----:B------:R-:W-:-:S03]  /*0930*/  IMAD.U32 R45, R3, 0x10000, RZ ;  /* 0x00010000032d7824 */ /* 0x000fc600078e00ff */
[----:B------:R-:W-:Y:S02]  /*0940*/  FSETP.GT.AND P2, PT, R41, R2, PT ;  /* 0x000000022900720b */ /* 0x000fe40003f44000 */
[----:B------:R-:W-:-:S03]  /*0950*/  FSETP.GT.AND P3, PT, R40, R45, PT ;  /* 0x0000002d2800720b */ /* 0x000fc60003f64000 */
[----:B------:R-:W-:Y:S02]  /*0960*/  @!P1 FSEL R41, R41, R2, P2 ;  /* 0x0000000229299208 */ /* 0x000fe40001000000 */
[----:B------:R-:W-:-:S03]  /*0970*/  @!P0 FSEL R40, R40, R45, P3 ;  /* 0x0000002d28288208 */ /* 0x000fc60001800000 */
[----:B------:R-:W-:Y:S02]  /*0980*/  FMUL R41, R41, 0.0078740157186985015869 ;  /* 0x3c01020429297820 */ /* 0x000fe40000400000 */
[----:B------:R-:W-:Y:S01]  /*0990*/  FMUL R40, R40, 0.0078740157186985015869 ;  /* 0x3c01020428287820 */ /* 0x000fe20000400000 */
[----:B------:R-:W-:Y:S02]  /*09a0*/  I2FP.F32.S32 R17, R17 ;  /* 0x0000001100117245 */ /* 0x000fe40000201400 */
[----:B------:R-:W-:Y:S02]  /*09b0*/  FSETP.GT.AND P1, PT, R41, 9.9999997473787516356e-06, PT ;  /* 0x3727c5ac2900780b */ /* 0x000fe40003f24000 */
[----:B------:R-:W-:Y:S02]  /*09c0*/  I2FP.F32.S32 R19, R19 ;  /* 0x0000001300137245 */ /* 0x000fe40000201400 */
[----:B------:R-:W-:Y:S02]  /*09d0*/  FSETP.GT.AND P0, PT, R40, 9.9999997473787516356e-06, PT ;  /* 0x3727c5ac2800780b */ /* 0x000fe40003f04000 */
[----:B------:R-:W-:-:S02]  /*09e0*/  I2FP.F32.S32 R3, R16 ;  /* 0x0000001000037245 */ /* 0x000fc40000201400 */
[----:B------:R-:W-:Y:S02]  /*09f0*/  PRMT R8, R10, 0x7632, R8 ;  /* 0x000076320a087816 */ /* 0x000fe40000000008 */
[----:B------:R-:W-:Y:S01]  /*0a00*/  PRMT R9, R11, 0x7632, R9 ;  /* 0x000076320b097816 */ /* 0x000fe20000000009 */
[C---:B------:R-:W-:Y:S01]  /*0a10*/  FMUL R17, R6.reuse, R17 ;  /* 0x0000001106117220 */ /* 0x040fe20000400000 */
[----:B------:R-:W-:Y:S01]  /*0a20*/  FMUL R19, R6, R19 ;  /* 0x0000001306137220 */ /* 0x000fe20000400000 */
[----:B------:R-:W-:Y:S01]  /*0a30*/  FMUL R6, R4, R3 ;  /* 0x0000000304067220 */ /* 0x000fe20000400000 */
[----:B------:R-:W-:Y:S01]  /*0a40*/  IMAD.U32 R3, R8, 0x10000, RZ ;  /* 0x0001000008037824 */ /* 0x000fe200078e00ff */
[----:B------:R-:W-:Y:S01]  /*0a50*/  SHF.L.U32 R9, R9, 0x10, RZ ;  /* 0x0000001009097819 */ /* 0x000fe200000006ff */
[----:B------:R-:W-:Y:S01]  /*0a60*/  IMAD.U32 R2, R13, 0x10000, RZ ;  /* 0x000100000d027824 */ /* 0x000fe200078e00ff */
[----:B------:R-:W-:Y:S01]  /*0a70*/  I2FP.F32.S32 R7, R18 ;  /* 0x0000001200077245 */ /* 0x000fe20000201400 */
[----:B------:R-:W-:Y:S01]  /*0a80*/  IMAD.U32 R38, R38, 0x10000, RZ ;  /* 0x0001000026267824 */ /* 0x000fe200078e00ff */
[----:B------:R-:W-:-:S02]  /*0a90*/  FSETP.NAN.AND P3, PT, R41, R41, PT ;  /* 0x000000292900720b */ /* 0x000fc40003f68000 */
[----:B------:R-:W-:Y:S01]  /*0aa0*/  FSETP.NAN.AND P2, PT, R40, R40, PT ;  /* 0x000000282800720b */ /* 0x000fe20003f48000 */
[----:B------:R-:W-:Y:S01]  /*0ab0*/  FFMA R3, R3, R17, R2 ;  /* 0x0000001103037223 */ /* 0x000fe20000000002 */
[----:B------:R-:W-:Y:S01]  /*0ac0*/  FFMA R2, R9, R19, R38 ;  /* 0x0000001309027223 */ /* 0x000fe20000000026 */
[----:B------:R-:W-:Y:S01]  /*0ad0*/  I2FP.F32.S32 R20, R20 ;  /* 0x0000001400147245 */ /* 0x000fe20000201400 */
[----:B------:R-:W-:Y:S01]  /*0ae0*/  IMAD.U32 R11, R11, 0x10000, RZ ;  /* 0x000100000b0b7824 */ /* 0x000fe200078e00ff */
[----:B------:R-:W-:Y:S01]  /*0af0*/  I2FP.F32.S32 R22, R22 ;  /* 0x0000001600167245 */ /* 0x000fe20000201400 */
[----:B------:R-:W-:Y:S01]  /*0b00*/  FMUL R7, R4, R7 ;  /* 0x0000000704077220 */ /* 0x000fe20000400000 */
[----:B------:R-:W-:Y:S02]  /*0b10*/  I2FP.F32.S32 R24, R24 ;  /* 0x0000001800187245 */ /* 0x000fe40000201400 */
[----:B------:R-:W-:Y:S02]  /*0b20*/  @!P1 FSEL R41, R41, 9.9999997473787516356e-06, P3 ;  /* 0x3727c5ac29299808 */ /* 0x000fe40001800000 */
[----:B------:R-:W-:-:S02]  /*0b30*/  I2FP.F32.S32 R21, R21 ;  /* 0x0000001500157245 */ /* 0x000fc40000201400 */
[----:B------:R-:W-:Y:S02]  /*0b40*/  I2FP.F32.S32 R25, R25 ;  /* 0x0000001900197245 */ /* 0x000fe40000201400 */
[----:B------:R-:W-:Y:S02]  /*0b50*/  @!P0 FSEL R40, R40, 9.9999997473787516356e-06, P2 ;  /* 0x3727c5ac28288808 */ /* 0x000fe40001000000 */
[----:B------:R-:W-:Y:S02]  /*0b60*/  I2FP.F32.S32 R26, R26 ;  /* 0x0000001a001a7245 */ /* 0x000fe40000201400 */
[----:B------:R-:W-:Y:S02]  /*0b70*/  PRMT R8, R28, 0x7632, R8 ;  /* 0x000076321c087816 */ /* 0x000fe40000000008 */
[----:B------:R-:W-:Y:S01]  /*0b80*/  PRMT R9, R32, 0x7632, R9 ;  /* 0x0000763220097816 */ /* 0x000fe20000000009 */
[----:B------:R-:W-:Y:S01]  /*0b90*/  IMAD.U32 R10, R10, 0x10000, RZ ;  /* 0x000100000a0a7824 */ /* 0x000fe200078e00ff */
[--C-:B------:R-:W-:Y:S01]  /*0ba0*/  FFMA R11, R11, R7, R14.reuse ;  /* 0x000000070b0b7223 */ /* 0x100fe2000000000e */
[----:B------:R-:W-:Y:S01]  /*0bb0*/  I2FP.F32.S32 R23, R23 ;  /* 0x0000001700177245 */ /* 0x000fe20000201400 */
[----:B------:R-:W-:Y:S01]  /*0bc0*/  FMUL R20, R20, R41 ;  /* 0x0000002914147220 */ /* 0x000fe20000400000 */
[C---:B------:R-:W-:Y:S01]  /*0bd0*/  FMUL R22, R41.reuse, R22 ;  /* 0x0000001629167220 */ /* 0x040fe20000400000 */
[----:B------:R-:W-:Y:S01]  /*0be0*/  FMUL R24, R41, R24 ;  /* 0x0000001829187220 */ /* 0x000fe20000400000 */
[----:B------:R-:W-:Y:S01]  /*0bf0*/  SHF.L.U32 R9, R9, 0x10, RZ ;  /* 0x0000001009097819 */ /* 0x000fe200000006ff */
[----:B------:R-:W-:Y:S01]  /*0c00*/  FMUL R21, R21, R40 ;  /* 0x0000002815157220 */ /* 0x000fe20000400000 */
[----:B------:R-:W-:Y:S01]  /*0c10*/  FMUL R4, R40, R25 ;  /* 0x0000001928047220 */ /* 0x000fe20000400000 */
[----:B------:R-:W-:Y:S01]  /*0c20*/  FMUL R41, R41, R26 ;  /* 0x0000001a29297220 */ /* 0x000fe20000400000 */
[----:B------:R-:W-:Y:S01]  /*0c30*/  IMAD.U32 R28, R28, 0x10000, RZ ;  /* 0x000100001c1c7824 */ /* 0x000fe200078e00ff */
[----:B------:R-:W-:Y:S01]  /*0c40*/  PRMT R14, R29, 0x7632, R14 ;  /* 0x000076321d0e7816 */ /* 0x000fe2000000000e */
[----:B------:R-:W-:Y:S01]  /*0c50*/  IMAD.U32 R13, R32, 0x10000, RZ ;  /* 0x00010000200d7824 */ /* 0x000fe200078e00ff */
[----:B------:R-:W-:Y:S01]  /*0c60*/  PRMT R17, R30, 0x7632, R17 ;  /* 0x000076321e117816 */ /* 0x000fe20000000011 */
[----:B------:R-:W-:Y:S01]  /*0c70*/  IMAD.U32 R8, R8, 0x10000, RZ ;  /* 0x0001000008087824 */ /* 0x000fe200078e00ff */
[----:B------:R-:W-:-:S02]  /*0c80*/  PRMT R19, R34, 0x7632, R19 ;  /* 0x0000763222137816 */ /* 0x000fc40000000013 */
[----:B------:R-:W-:Y:S02]  /*0c90*/  I2FP.F32.S32 R7, R27 ;  /* 0x0000001b00077245 */ /* 0x000fe40000201400 */
[----:B------:R-:W-:Y:S02]  /*0ca0*/  PRMT R25, R31, 0x7632, R25 ;  /* 0x000076321f197816 */ /* 0x000fe40000000019 */
[----:B------:R-:W-:Y:S01]  /*0cb0*/  PRMT R26, R35, 0x7632, R26 ;  /* 0x00007632231a7816 */ /* 0x000fe2000000001a */
[----:B------:R-:W-:Y:S01]  /*0cc0*/  FFMA R10, R10, R6, R43 ;  /* 0x000000060a0a7223 */ /* 0x000fe2000000002b */
[----:B------:R-:W-:Y:S01]  /*0cd0*/  PRMT R16, R33, 0x7632, R16 ;  /* 0x0000763221107816 */ /* 0x000fe20000000010 */
[----:B------:R-:W-:Y:S01]  /*0ce0*/  FMUL R6, R40, R23 ;  /* 0x0000001728067220 */ /* 0x000fe20000400000 */
[----:B------:R-:W-:Y:S01]  /*0cf0*/  IMAD.U32 R29, R29, 0x10000, RZ ;  /* 0x000100001d1d7824 */ /* 0x000fe200078e00ff */
[----:B------:R-:W-:Y:S01]  /*0d00*/  SHF.L.U32 R30, R30, 0x10, RZ ;  /* 0x000000101e1e7819 */ /* 0x000fe200000006ff */
[----:B------:R-:W-:Y:S01]  /*0d10*/  IMAD.U32 R18, R33, 0x10000, RZ ;  /* 0x0001000021127824 */ /* 0x000fe200078e00ff */
[----:B------:R-:W-:Y:S01]  /*0d20*/  FFMA R20, R28, R20, R13 ;  /* 0x000000141c147223 */ /* 0x000fe2000000000d */
[----:B------:R-:W-:Y:S01]  /*0d30*/  FFMA R9, R8, R21, R9 ;  /* 0x0000001508097223 */ /* 0x000fe20000000009 */
[----:B------:R-:W-:Y:S01]  /*0d40*/  SHF.L.U32 R17, R17, 0x10, RZ ;  /* 0x0000001011117819 */ /* 0x000fe200000006ff */
[----:B------:R-:W-:Y:S01]  /*0d50*/  IMAD.U32 R23, R34, 0x10000, RZ ;  /* 0x0001000022177824 */ /* 0x000fe200078e00ff */
[----:B------:R-:W-:Y:S01]  /*0d60*/  FMUL R7, R40, R7 ;  /* 0x0000000728077220 */ /* 0x000fe20000400000 */
[----:B------:R-:W-:-:S02]  /*0d70*/  IMAD.U32 R13, R14, 0x10000, RZ ;  /* 0x000100000e0d7824 */ /* 0x000fc400078e00ff */
[----:B------:R-:W-:Y:S02]  /*0d80*/  IMAD.U32 R8, R19, 0x10000, RZ ;  /* 0x0001000013087824 */ /* 0x000fe400078e00ff */
[----:B------:R-:W-:Y:S02]  /*0d90*/  IMAD.U32 R31, R31, 0x10000, RZ ;  /* 0x000100001f1f7824 */ /* 0x000fe400078e00ff */
[----:B------:R-:W-:Y:S02]  /*0da0*/  IMAD.U32 R32, R35, 0x10000, RZ ;  /* 0x0001000023207824 */ /* 0x000fe400078e00ff */
[----:B------:R-:W-:Y:S02]  /*0db0*/  IMAD.U32 R14, R25, 0x10000, RZ ;  /* 0x00010000190e7824 */ /* 0x000fe400078e00ff */
[----:B------:R-:W-:Y:S01]  /*0dc0*/  IMAD.U32 R19, R26, 0x10000, RZ ;  /* 0x000100001a137824 */ /* 0x000fe200078e00ff */
[----:B------:R-:W-:Y:S01]  /*0dd0*/  FFMA R18, R29, R22, R18 ;  /* 0x000000161d127223 */ /* 0x000fe20000000012 */
[----:B------:R-:W-:Y:S01]  /*0de0*/  IMAD.U32 R16, R16, 0x10000, RZ ;  /* 0x0001000010107824 */ /* 0x000fe200078e00ff */
[----:B------:R-:W-:Y:S01]  /*0df0*/  FFMA R22, R30, R24, R23 ;  /* 0x000000181e167223 */ /* 0x000fe20000000017 */
[----:B------:R-:W-:Y:S01]  /*0e00*/  FFMA R17, R17, R4, R8 ;  /* 0x0000000411117223 */ /* 0x000fe20000000008 */
[----:B------:R-:W-:Y:S01]  /*0e10*/  FFMA R23, R31, R41, R32 ;  /* 0x000000291f177223 */ /* 0x000fe20000000020 */
[----:B------:R-:W-:Y:S01]  /*0e20*/  FFMA R4, R14, R7, R19 ;  /* 0x000000070e047223 */ /* 0x000fe20000000013 */
[----:B------:R-:W-:Y:S01]  /*0e30*/  FFMA R21, R13, R6, R16 ;  /* 0x000000060d157223 */ /* 0x000fe20000000010 */
[----:B------:R-:W-:-:S02]  /*0e40*/  F2FP.BF16.PACK_AB R13, R36, R15 ;  /* 0x0000000f240d723e */ /* 0x000fc400000010ff */
[----:B------:R-:W-:Y:S02]  /*0e50*/  F2FP.BF16.PACK_AB R14, R3, R10 ;  /* 0x0000000a030e723e */ /* 0x000fe400000010ff */
[----:B------:R-:W-:Y:S01]  /*0e60*/  F2FP.BF16.PACK_AB R15, R2, R11 ;  /* 0x0000000b020f723e */ /* 0x000fe200000010ff */
[----:B------:R-:W-:Y:S01]  /*0e70*/  IMAD.WIDE R2, R37, R0, c[0x0][0x188] ;  /* 0x0000620025027625 */ /* 0x000fe200078e0200 */
[----:B------:R-:W-:Y:S02]  /*0e80*/  F2FP.BF16.PACK_AB R12, R5, R12 ;  /* 0x0000000c050c723e */ /* 0x000fe400000010ff */
[----:B------:R-:W-:Y:S01]  /*0e90*/  F2FP.BF16.PACK_AB R23, R4, R23 ;  /* 0x000000170417723e */ /* 0x000fe200000010ff */
[----:B------:R-:W-:Y:S01]  /*0ea0*/  IMAD.WIDE R4, R39, R0, c[0x0][0x188] ;  /* 0x0000620027047625 */ /* 0x000fe200078e0200 */
[----:B------:R-:W-:Y:S02]  /*0eb0*/  F2FP.BF16.PACK_AB R20, R9, R20 ;  /* 0x000000140914723e */ /* 0x000fe400000010ff */
[----:B------:R-:W-:-:S02]  /*0ec0*/  F2FP.BF16.PACK_AB R21, R21, R18 ;  /* 0x000000121515723e */ /* 0x000fc400000010ff */
[----:B------:R-:W-:Y:S01]  /*0ed0*/  F2FP.BF16.PACK_AB R22, R17, R22 ;  /* 0x000000161116723e */ /* 0x000fe200000010ff */
[----:B------:R-:W-:Y:S04]  /*0ee0*/  STG.E.128 [R2.64], R12 ;  /* 0x0000000c02007986 */ /* 0x000fe8000c101d04 */
[----:B------:R-:W-:Y:S01]  /*0ef0*/  STG.E.128 [R4.64], R20 ;  /* 0x0000001404007986 */ /* 0x000fe2000c101d04 */
[----:B------:R-:W-:Y:S05]  /*0f00*/  EXIT ;  /* 0x000000000000794d */ /* 0x000fea0003800000 */
.L_x_0:
[----:B------:R-:W-:-:S00]  /*0f10*/  BRA `(.L_x_0) ;  /* 0xfffffff000007947 */ /* 0x000fc0000383ffff */
[----:B------:R-:W-:-:S00]  /*0f20*/  NOP ;  /* 0x0000000000007918 */ /* 0x000fc00000000000 */
        /* <DEDUP_REMOVED lines=13> */
.L_x_1:
